//
// Generated by NVIDIA NVVM Compiler
//
// Compiler Build ID: CL-36424714
// Cuda compilation tools, release 13.0, V13.0.88
// Based on NVVM 20.0.0
//

.version 9.0
.target sm_100
.address_size 64

	// .globl	_Z11double2halfP6__halfPKdi

.visible .entry _Z11double2halfP6__halfPKdi(
	.param .u64 .ptr .align 1 _Z11double2halfP6__halfPKdi_param_0,
	.param .u64 .ptr .align 1 _Z11double2halfP6__halfPKdi_param_1,
	.param .u32 _Z11double2halfP6__halfPKdi_param_2
)
{
	.reg .pred 	%p<2>;
	.reg .b16 	%rs<2>;
	.reg .b32 	%r<6>;
	.reg .b32 	%f<2>;
	.reg .b64 	%rd<9>;
	.reg .b64 	%fd<2>;

	ld.param.u64 	%rd1, [_Z11double2halfP6__halfPKdi_param_0];
	ld.param.u64 	%rd2, [_Z11double2halfP6__halfPKdi_param_1];
	ld.param.u32 	%r2, [_Z11double2halfP6__halfPKdi_param_2];
	mov.u32 	%r3, %ntid.x;
	mov.u32 	%r4, %ctaid.x;
	mov.u32 	%r5, %tid.x;
	mad.lo.s32 	%r1, %r3, %r4, %r5;
	setp.ge.s32 	%p1, %r1, %r2;
	@%p1 bra 	$L__BB0_2;
	cvta.to.global.u64 	%rd3, %rd2;
	cvta.to.global.u64 	%rd4, %rd1;
	mul.wide.s32 	%rd5, %r1, 8;
	add.s64 	%rd6, %rd3, %rd5;
	ld.global.f64 	%fd1, [%rd6];
	cvt.rn.f32.f64 	%f1, %fd1;
	// begin inline asm
	{  cvt.rn.f16.f32 %rs1, %f1;}

	// end inline asm
	mul.wide.s32 	%rd7, %r1, 2;
	add.s64 	%rd8, %rd4, %rd7;
	st.global.u16 	[%rd8], %rs1;
$L__BB0_2:
	ret;

}


// ===== COMPILED SASS (sm_100) =====

	.target	sm_100

	.elftype	@"ET_EXEC"


//--------------------- .note.nv.tkinfo           --------------------------
	.section	.note.nv.tkinfo,"",@"SHT_NOTE"
	.sectionflags	@"SHF_NOTE_NV_TKINFO"
	.tkinfo
        /*0018*/ 	.word	0x00000002
        /*0030*/ 	.string	""
        /*0030*/ 	.string	"ptxas"
        /*0030*/ 	.string	"Cuda compilation tools, release 13.0, V13.0.88"
        /*0030*/ 	.string	"Build cuda_13.0.r13.0/compiler.36424714_0"
        /*0030*/ 	.string	"-arch sm_100 -m 64 "



//--------------------- .note.nv.cuinfo           --------------------------
	.section	.note.nv.cuinfo,"",@"SHT_NOTE"
	.sectionflags	@"SHF_NOTE_NV_CUINFO"
        /*0018*/ 	.short	0x0002
        /*001a*/ 	.short	0x0064
        /*001c*/ 	.short	0x0082
	.zero		2


//--------------------- .nv.info                  --------------------------
	.section	.nv.info,"",@"SHT_CUDA_INFO"
	.align	4


	//----- nvinfo : EIATTR_REGCOUNT
	.align		4
        /*0000*/ 	.byte	0x04, 0x2f
        /*0002*/ 	.short	(.L_1 - .L_0)
	.align		4
.L_0:
        /*0004*/ 	.word	index@(_Z11double2halfP6__halfPKdi)
        /*0008*/ 	.word	0x0000000a


	//----- nvinfo : EIATTR_FRAME_SIZE
	.align		4
.L_1:
        /*000c*/ 	.byte	0x04, 0x11
        /*000e*/ 	.short	(.L_3 - .L_2)
	.align		4
.L_2:
        /*0010*/ 	.word	index@(_Z11double2halfP6__halfPKdi)
        /*0014*/ 	.word	0x00000000


	//----- nvinfo : EIATTR_MIN_STACK_SIZE
	.align		4
.L_3:
        /*0018*/ 	.byte	0x04, 0x12
        /*001a*/ 	.short	(.L_5 - .L_4)
	.align		4
.L_4:
        /*001c*/ 	.word	index@(_Z11double2halfP6__halfPKdi)
        /*0020*/ 	.word	0x00000000
.L_5:


//--------------------- .nv.compat                --------------------------
	.section	.nv.compat,"",@"SHT_CUDA_COMPAT_INFO"
	.align	4
        /*0000*/ 	.byte	0x02, 0x09, 0x00, 0x00, 0x02, 0x02, 0x01, 0x00, 0x02, 0x05, 0x05, 0x00, 0x03, 0x07, 0x01, 0x01
        /*0010*/ 	.byte	0x02, 0x03, 0x00, 0x00, 0x02, 0x06, 0x01, 0x00, 0x04, 0x0b, 0x08, 0x00, 0x09, 0x00, 0x00, 0x00
        /*0020*/ 	.byte	0x00, 0x00, 0x00, 0x00


//--------------------- .nv.info._Z11double2halfP6__halfPKdi --------------------------
	.section	.nv.info._Z11double2halfP6__halfPKdi,"",@"SHT_CUDA_INFO"
	.sectionflags	@""
	.align	4


	//----- nvinfo : EIATTR_CUDA_API_VERSION
	.align		4
        /*0000*/ 	.byte	0x04, 0x37
        /*0002*/ 	.short	(.L_7 - .L_6)
.L_6:
        /*0004*/ 	.word	0x00000082


	//----- nvinfo : EIATTR_KPARAM_INFO
	.align		4
.L_7:
        /*0008*/ 	.byte	0x04, 0x17
        /*000a*/ 	.short	(.L_9 - .L_8)
.L_8:
        /*000c*/ 	.word	0x00000000
        /*0010*/ 	.short	0x0002
        /*0012*/ 	.short	0x0010
        /*0014*/ 	.byte	0x00, 0xf0, 0x11, 0x00


	//----- nvinfo : EIATTR_KPARAM_INFO
	.align		4
.L_9:
        /*0018*/ 	.byte	0x04, 0x17
        /*001a*/ 	.short	(.L_11 - .L_10)
.L_10:
        /*001c*/ 	.word	0x00000000
        /*0020*/ 	.short	0x0001
        /*0022*/ 	.short	0x0008
        /*0024*/ 	.byte	0x00, 0xf5, 0x21, 0x00


	//----- nvinfo : EIATTR_KPARAM_INFO
	.align		4
.L_11:
        /*0028*/ 	.byte	0x04, 0x17
        /*002a*/ 	.short	(.L_13 - .L_12)
.L_12:
        /*002c*/ 	.word	0x00000000
        /*0030*/ 	.short	0x0000
        /*0032*/ 	.short	0x0000
        /*0034*/ 	.byte	0x00, 0xf5, 0x21, 0x00


	//----- nvinfo : EIATTR_SPARSE_MMA_MASK
	.align		4
.L_13:
        /*0038*/ 	.byte	0x03, 0x50
        /*003a*/ 	.short	0x0000


	//----- nvinfo : EIATTR_MAXREG_COUNT
	.align		4
        /*003c*/ 	.byte	0x03, 0x1b
        /*003e*/ 	.short	0x00ff


	//----- nvinfo : EIATTR_MERCURY_ISA_VERSION
	.align		4
        /*0040*/ 	.byte	0x03, 0x5f
        /*0042*/ 	.short	0x0101


	//----- nvinfo : EIATTR_VRC_CTA_INIT_COUNT
	.align		4
        /*0044*/ 	.byte	0x02, 0x4a
	.zero		1
	.zero		1


	//----- nvinfo : EIATTR_EXIT_INSTR_OFFSETS
	.align		4
        /*0048*/ 	.byte	0x04, 0x1c
        /*004a*/ 	.short	(.L_15 - .L_14)


	//   ....[0]....
.L_14:
        /*004c*/ 	.word	0x00000070


	//   ....[1]....
        /*0050*/ 	.word	0x00000110


	//----- nvinfo : EIATTR_CBANK_PARAM_SIZE
	.align		4
.L_15:
        /*0054*/ 	.byte	0x03, 0x19
        /*0056*/ 	.short	0x0014


	//----- nvinfo : EIATTR_PARAM_CBANK
	.align		4
        /*0058*/ 	.byte	0x04, 0x0a
        /*005a*/ 	.short	(.L_17 - .L_16)
	.align		4
.L_16:
        /*005c*/ 	.word	index@(.nv.constant0._Z11double2halfP6__halfPKdi)
        /*0060*/ 	.short	0x0380
        /*0062*/ 	.short	0x0014


	//----- nvinfo : EIATTR_SW_WAR
	.align		4
.L_17:
        /*0064*/ 	.byte	0x04, 0x36
        /*0066*/ 	.short	(.L_19 - .L_18)
.L_18:
        /*0068*/ 	.word	0x00000008
.L_19:


//--------------------- .nv.callgraph             --------------------------
	.section	.nv.callgraph,"",@"SHT_CUDA_CALLGRAPH"
	.align	4
	.sectionentsize	8
	.align		4
        /*0000*/ 	.word	0x00000000
	.align		4
        /*0004*/ 	.word	0xffffffff
	.align		4
        /*0008*/ 	.word	0x00000000
	.align		4
        /*000c*/ 	.word	0xfffffffe
	.align		4
        /*0010*/ 	.word	0x00000000
	.align		4
        /*0014*/ 	.word	0xfffffffd
	.align		4
        /*0018*/ 	.word	0x00000000
	.align		4
        /*001c*/ 	.word	0xfffffffc


//--------------------- .text._Z11double2halfP6__halfPKdi --------------------------
	.section	.text._Z11double2halfP6__halfPKdi,"ax",@progbits
	.align	128
        .global         _Z11double2halfP6__halfPKdi
        .type           _Z11double2halfP6__halfPKdi,@function
        .size           _Z11double2halfP6__halfPKdi,(.L_x_1 - _Z11double2halfP6__halfPKdi)
        .other          _Z11double2halfP6__halfPKdi,@"STO_CUDA_ENTRY STV_DEFAULT"
_Z11double2halfP6__halfPKdi:
.text._Z11double2halfP6__halfPKdi:
[----:B------:R-:W-:Y:S01]  /*0000*/  LDC R1, c[0x0][0x37c] ;  /* 0x0000df00ff017b82 */ /* 0x000fe20000000800 */
[----:B------:R-:W0:Y:S01]  /*0010*/  S2R R7, SR_CTAID.X ;  /* 0x0000000000077919 */ /* 0x000e220000002500 */
[----:B------:R-:W0:Y:S01]  /*0020*/  LDCU UR4, c[0x0][0x360] ;  /* 0x00006c00ff0477ac */ /* 0x000e220008000800 */
[----:B------:R-:W0:Y:S01]  /*0030*/  S2R R0, SR_TID.X ;  /* 0x0000000000007919 */ /* 0x000e220000002100 */
[----:B------:R-:W1:Y:S01]  /*0040*/  LDCU UR5, c[0x0][0x390] ;  /* 0x00007200ff0577ac */ /* 0x000e620008000800 */
[----:B0-----:R-:W-:-:S05]  /*0050*/  IMAD R7, R7, UR4, R0 ;  /* 0x0000000407077c24 */ /* 0x001fca000f8e0200 */
[----:B-1----:R-:W-:-:S13]  /*0060*/  ISETP.GE.AND P0, PT, R7, UR5, PT ;  /* 0x0000000507007c0c */ /* 0x002fda000bf06270 */
[----:B------:R-:W-:Y:S05]  /*0070*/  @P0 EXIT ;  /* 0x000000000000094d */ /* 0x000fea0003800000 */
[----:B------:R-:W0:Y:S01]  /*0080*/  LDC.64 R2, c[0x0][0x388] ;  /* 0x0000e200ff027b82 */ /* 0x000e220000000a00 */
[----:B------:R-:W1:Y:S07]  /*0090*/  LDCU.64 UR4, c[0x0][0x358] ;  /* 0x00006b00ff0477ac */ /* 0x000e6e0008000a00 */
[----:B------:R-:W2:Y:S01]  /*00a0*/  LDC.64 R4, c[0x0][0x380] ;  /* 0x0000e000ff047b82 */ /* 0x000ea20000000a00 */
[----:B0-----:R-:W-:-:S06]  /*00b0*/  IMAD.WIDE R2, R7, 0x8, R2 ;  /* 0x0000000807027825 */ /* 0x001fcc00078e0202 */
[----:B-1----:R-:W3:Y:S01]  /*00c0*/  LDG.E.64 R2, desc[UR4][R2.64] ;  /* 0x0000000402027981 */ /* 0x002ee2000c1e1b00 */
[----:B--2---:R-:W-:Y:S01]  /*00d0*/  IMAD.WIDE R4, R7, 0x2, R4 ;  /* 0x0000000207047825 */ /* 0x004fe200078e0204 */
[----:B---3--:R-:W0:Y:S02]  /*00e0*/  F2F.F32.F64 R0, R2 ;  /* 0x0000000200007310 */ /* 0x008e240000301000 */
[----:B0-----:R-:W-:-:S05]  /*00f0*/  F2FP.F16.F32.PACK_AB R0, RZ, R0 ;  /* 0x00000000ff00723e */ /* 0x001fca00000000ff */
[----:B------:R-:W-:Y:S01]  /*0100*/  STG.E.U16 desc[UR4][R4.64], R0 ;  /* 0x0000000004007986 */ /* 0x000fe2000c101504 */
[----:B------:R-:W-:Y:S05]  /*0110*/  EXIT ;  /* 0x000000000000794d */ /* 0x000fea0003800000 */
.L_x_0:
[----:B------:R-:W-:-:S00]  /*0120*/  BRA `(.L_x_0) ;  /* 0xfffffffc00fc7947 */ /* 0x000fc0000383ffff */
[----:B------:R-:W-:-:S00]  /*0130*/  NOP ;  /* 0x0000000000007918 */ /* 0x000fc00000000000 */
        /* <DEDUP_REMOVED lines=12> */
.L_x_1:


//--------------------- .nv.shared.reserved.0     --------------------------
	.section	.nv.shared.reserved.0,"aw",@nobits
	.weak		__nv_reservedSMEM_offset_0_alias
	.size		__nv_reservedSMEM_offset_0_alias, 0, 64
	.other		__nv_reservedSMEM_offset_0_alias,@"STO_CUDA_RESERVED_SHARED STV_DEFAULT"
__nv_reservedSMEM_offset_0_alias:
	.zero		0
	.zero		64


//--------------------- .nv.constant0._Z11double2halfP6__halfPKdi --------------------------
	.section	.nv.constant0._Z11double2halfP6__halfPKdi,"a",@progbits
	.sectionflags	@""
	.align	4
.nv.constant0._Z11double2halfP6__halfPKdi:
	.zero		916


//--------------------- SYMBOLS --------------------------

	.type		.nv.reservedSmem.offset0,@object
	.size		.nv.reservedSmem.offset0,0x4
